//
// Generated by NVIDIA NVVM Compiler
//
// Compiler Build ID: CL-36424714
// Cuda compilation tools, release 13.0, V13.0.88
// Based on NVVM 20.0.0
//

.version 9.0
.target sm_100
.address_size 64

	// .globl	_Z16gpuConvolution_xPfPiS0_S0_PhS1_S1_S1_S1_S1_

.visible .entry _Z16gpuConvolution_xPfPiS0_S0_PhS1_S1_S1_S1_S1_(
	.param .u64 .ptr .align 1 _Z16gpuConvolution_xPfPiS0_S0_PhS1_S1_S1_S1_S1__param_0,
	.param .u64 .ptr .align 1 _Z16gpuConvolution_xPfPiS0_S0_PhS1_S1_S1_S1_S1__param_1,
	.param .u64 .ptr .align 1 _Z16gpuConvolution_xPfPiS0_S0_PhS1_S1_S1_S1_S1__param_2,
	.param .u64 .ptr .align 1 _Z16gpuConvolution_xPfPiS0_S0_PhS1_S1_S1_S1_S1__param_3,
	.param .u64 .ptr .align 1 _Z16gpuConvolution_xPfPiS0_S0_PhS1_S1_S1_S1_S1__param_4,
	.param .u64 .ptr .align 1 _Z16gpuConvolution_xPfPiS0_S0_PhS1_S1_S1_S1_S1__param_5,
	.param .u64 .ptr .align 1 _Z16gpuConvolution_xPfPiS0_S0_PhS1_S1_S1_S1_S1__param_6,
	.param .u64 .ptr .align 1 _Z16gpuConvolution_xPfPiS0_S0_PhS1_S1_S1_S1_S1__param_7,
	.param .u64 .ptr .align 1 _Z16gpuConvolution_xPfPiS0_S0_PhS1_S1_S1_S1_S1__param_8,
	.param .u64 .ptr .align 1 _Z16gpuConvolution_xPfPiS0_S0_PhS1_S1_S1_S1_S1__param_9
)
{
	.reg .pred 	%p<4>;
	.reg .b16 	%rs<31>;
	.reg .b32 	%r<83>;
	.reg .b32 	%f<61>;
	.reg .b64 	%rd<80>;

	ld.param.u64 	%rd10, [_Z16gpuConvolution_xPfPiS0_S0_PhS1_S1_S1_S1_S1__param_2];
	ld.param.u64 	%rd3, [_Z16gpuConvolution_xPfPiS0_S0_PhS1_S1_S1_S1_S1__param_3];
	ld.param.u64 	%rd4, [_Z16gpuConvolution_xPfPiS0_S0_PhS1_S1_S1_S1_S1__param_4];
	ld.param.u64 	%rd6, [_Z16gpuConvolution_xPfPiS0_S0_PhS1_S1_S1_S1_S1__param_6];
	ld.param.u64 	%rd7, [_Z16gpuConvolution_xPfPiS0_S0_PhS1_S1_S1_S1_S1__param_7];
	cvta.to.global.u64 	%rd1, %rd10;
	mov.u32 	%r4, %ctaid.x;
	mov.u32 	%r5, %ntid.x;
	mov.u32 	%r6, %tid.x;
	mad.lo.s32 	%r1, %r4, %r5, %r6;
	mov.u32 	%r7, %ctaid.y;
	mov.u32 	%r8, %ntid.y;
	mov.u32 	%r9, %tid.y;
	mad.lo.s32 	%r2, %r7, %r8, %r9;
	ld.global.u32 	%r3, [%rd1];
	setp.gt.s32 	%p1, %r1, %r3;
	@%p1 bra 	$L__BB0_5;
	cvta.to.global.u64 	%rd11, %rd3;
	ld.global.u32 	%r10, [%rd11];
	setp.gt.s32 	%p2, %r2, %r10;
	@%p2 bra 	$L__BB0_5;
	setp.lt.u32 	%p3, %r1, 2;
	@%p3 bra 	$L__BB0_4;
	ld.param.u64 	%rd79, [_Z16gpuConvolution_xPfPiS0_S0_PhS1_S1_S1_S1_S1__param_9];
	ld.param.u64 	%rd78, [_Z16gpuConvolution_xPfPiS0_S0_PhS1_S1_S1_S1_S1__param_8];
	ld.param.u64 	%rd77, [_Z16gpuConvolution_xPfPiS0_S0_PhS1_S1_S1_S1_S1__param_5];
	ld.param.u64 	%rd76, [_Z16gpuConvolution_xPfPiS0_S0_PhS1_S1_S1_S1_S1__param_0];
	cvta.to.global.u64 	%rd12, %rd79;
	cvta.to.global.u64 	%rd13, %rd6;
	cvta.to.global.u64 	%rd14, %rd78;
	cvta.to.global.u64 	%rd15, %rd77;
	cvta.to.global.u64 	%rd16, %rd7;
	cvta.to.global.u64 	%rd17, %rd76;
	cvta.to.global.u64 	%rd18, %rd4;
	add.s32 	%r11, %r1, -1;
	mul.lo.s32 	%r12, %r3, %r2;
	add.s32 	%r13, %r12, %r11;
	cvt.s64.s32 	%rd19, %r13;
	add.s64 	%rd20, %rd18, %rd19;
	ld.global.u8 	%rs1, [%rd20];
	cvt.rn.f32.u16 	%f1, %rs1;
	ld.global.f32 	%f2, [%rd17];
	add.s32 	%r14, %r12, %r1;
	cvt.s64.s32 	%rd21, %r14;
	add.s64 	%rd22, %rd16, %rd21;
	ld.global.u8 	%rs2, [%rd22];
	cvt.rn.f32.u16 	%f3, %rs2;
	fma.rn.f32 	%f4, %f2, %f1, %f3;
	cvt.rzi.u32.f32 	%r15, %f4;
	st.global.u8 	[%rd22], %r15;
	ld.global.u32 	%r16, [%rd1];
	mul.lo.s32 	%r17, %r16, %r2;
	add.s32 	%r18, %r17, %r11;
	cvt.s64.s32 	%rd23, %r18;
	add.s64 	%rd24, %rd15, %rd23;
	ld.global.u8 	%rs3, [%rd24];
	cvt.rn.f32.u16 	%f5, %rs3;
	ld.global.f32 	%f6, [%rd17];
	add.s32 	%r19, %r17, %r1;
	cvt.s64.s32 	%rd25, %r19;
	add.s64 	%rd26, %rd14, %rd25;
	ld.global.u8 	%rs4, [%rd26];
	cvt.rn.f32.u16 	%f7, %rs4;
	fma.rn.f32 	%f8, %f6, %f5, %f7;
	cvt.rzi.u32.f32 	%r20, %f8;
	st.global.u8 	[%rd26], %r20;
	ld.global.u32 	%r21, [%rd1];
	mul.lo.s32 	%r22, %r21, %r2;
	add.s32 	%r23, %r22, %r11;
	cvt.s64.s32 	%rd27, %r23;
	add.s64 	%rd28, %rd13, %rd27;
	ld.global.u8 	%rs5, [%rd28];
	cvt.rn.f32.u16 	%f9, %rs5;
	ld.global.f32 	%f10, [%rd17];
	add.s32 	%r24, %r22, %r1;
	cvt.s64.s32 	%rd29, %r24;
	add.s64 	%rd30, %rd12, %rd29;
	ld.global.u8 	%rs6, [%rd30];
	cvt.rn.f32.u16 	%f11, %rs6;
	fma.rn.f32 	%f12, %f10, %f9, %f11;
	cvt.rzi.u32.f32 	%r25, %f12;
	st.global.u8 	[%rd30], %r25;
	ld.global.u32 	%r26, [%rd1];
	mad.lo.s32 	%r27, %r26, %r2, %r1;
	cvt.s64.s32 	%rd31, %r27;
	add.s64 	%rd32, %rd18, %rd31;
	ld.global.u8 	%rs7, [%rd32];
	cvt.rn.f32.u16 	%f13, %rs7;
	ld.global.f32 	%f14, [%rd17+4];
	add.s64 	%rd33, %rd16, %rd31;
	ld.global.u8 	%rs8, [%rd33];
	cvt.rn.f32.u16 	%f15, %rs8;
	fma.rn.f32 	%f16, %f14, %f13, %f15;
	cvt.rzi.u32.f32 	%r28, %f16;
	st.global.u8 	[%rd33], %r28;
	ld.global.u32 	%r29, [%rd1];
	mad.lo.s32 	%r30, %r29, %r2, %r1;
	cvt.s64.s32 	%rd34, %r30;
	add.s64 	%rd35, %rd15, %rd34;
	ld.global.u8 	%rs9, [%rd35];
	cvt.rn.f32.u16 	%f17, %rs9;
	ld.global.f32 	%f18, [%rd17+4];
	add.s64 	%rd36, %rd14, %rd34;
	ld.global.u8 	%rs10, [%rd36];
	cvt.rn.f32.u16 	%f19, %rs10;
	fma.rn.f32 	%f20, %f18, %f17, %f19;
	cvt.rzi.u32.f32 	%r31, %f20;
	st.global.u8 	[%rd36], %r31;
	ld.global.u32 	%r32, [%rd1];
	mad.lo.s32 	%r33, %r32, %r2, %r1;
	cvt.s64.s32 	%rd37, %r33;
	add.s64 	%rd38, %rd13, %rd37;
	ld.global.u8 	%rs11, [%rd38];
	cvt.rn.f32.u16 	%f21, %rs11;
	ld.global.f32 	%f22, [%rd17+4];
	add.s64 	%rd39, %rd12, %rd37;
	ld.global.u8 	%rs12, [%rd39];
	cvt.rn.f32.u16 	%f23, %rs12;
	fma.rn.f32 	%f24, %f22, %f21, %f23;
	cvt.rzi.u32.f32 	%r34, %f24;
	st.global.u8 	[%rd39], %r34;
	ld.global.u32 	%r35, [%rd1];
	mul.lo.s32 	%r36, %r35, %r2;
	add.s32 	%r37, %r1, 1;
	add.s32 	%r38, %r36, %r37;
	cvt.s64.s32 	%rd40, %r38;
	add.s64 	%rd41, %rd18, %rd40;
	ld.global.u8 	%rs13, [%rd41];
	cvt.rn.f32.u16 	%f25, %rs13;
	ld.global.f32 	%f26, [%rd17+8];
	add.s32 	%r39, %r36, %r1;
	cvt.s64.s32 	%rd42, %r39;
	add.s64 	%rd43, %rd16, %rd42;
	ld.global.u8 	%rs14, [%rd43];
	cvt.rn.f32.u16 	%f27, %rs14;
	fma.rn.f32 	%f28, %f26, %f25, %f27;
	cvt.rzi.u32.f32 	%r40, %f28;
	st.global.u8 	[%rd43], %r40;
	ld.global.u32 	%r41, [%rd1];
	mul.lo.s32 	%r42, %r41, %r2;
	add.s32 	%r43, %r42, %r37;
	cvt.s64.s32 	%rd44, %r43;
	add.s64 	%rd45, %rd15, %rd44;
	ld.global.u8 	%rs15, [%rd45];
	cvt.rn.f32.u16 	%f29, %rs15;
	ld.global.f32 	%f30, [%rd17+8];
	add.s32 	%r44, %r42, %r1;
	cvt.s64.s32 	%rd46, %r44;
	add.s64 	%rd47, %rd14, %rd46;
	ld.global.u8 	%rs16, [%rd47];
	cvt.rn.f32.u16 	%f31, %rs16;
	fma.rn.f32 	%f32, %f30, %f29, %f31;
	cvt.rzi.u32.f32 	%r45, %f32;
	st.global.u8 	[%rd47], %r45;
	ld.global.u32 	%r46, [%rd1];
	mul.lo.s32 	%r47, %r46, %r2;
	add.s32 	%r48, %r47, %r37;
	cvt.s64.s32 	%rd48, %r48;
	add.s64 	%rd49, %rd13, %rd48;
	ld.global.u8 	%rs17, [%rd49];
	cvt.rn.f32.u16 	%f33, %rs17;
	ld.global.f32 	%f34, [%rd17+8];
	add.s32 	%r49, %r47, %r1;
	cvt.s64.s32 	%rd50, %r49;
	add.s64 	%rd51, %rd12, %rd50;
	ld.global.u8 	%rs18, [%rd51];
	cvt.rn.f32.u16 	%f35, %rs18;
	fma.rn.f32 	%f36, %f34, %f33, %f35;
	cvt.rzi.u32.f32 	%r50, %f36;
	st.global.u8 	[%rd51], %r50;
	ld.global.u32 	%r51, [%rd1];
	mul.lo.s32 	%r52, %r51, %r2;
	add.s32 	%r53, %r1, 2;
	add.s32 	%r54, %r52, %r53;
	cvt.s64.s32 	%rd52, %r54;
	add.s64 	%rd53, %rd18, %rd52;
	ld.global.u8 	%rs19, [%rd53];
	cvt.rn.f32.u16 	%f37, %rs19;
	ld.global.f32 	%f38, [%rd17+12];
	add.s32 	%r55, %r52, %r1;
	cvt.s64.s32 	%rd54, %r55;
	add.s64 	%rd55, %rd16, %rd54;
	ld.global.u8 	%rs20, [%rd55];
	cvt.rn.f32.u16 	%f39, %rs20;
	fma.rn.f32 	%f40, %f38, %f37, %f39;
	cvt.rzi.u32.f32 	%r56, %f40;
	st.global.u8 	[%rd55], %r56;
	ld.global.u32 	%r57, [%rd1];
	mul.lo.s32 	%r58, %r57, %r2;
	add.s32 	%r59, %r58, %r53;
	cvt.s64.s32 	%rd56, %r59;
	add.s64 	%rd57, %rd15, %rd56;
	ld.global.u8 	%rs21, [%rd57];
	cvt.rn.f32.u16 	%f41, %rs21;
	ld.global.f32 	%f42, [%rd17+12];
	add.s32 	%r60, %r58, %r1;
	cvt.s64.s32 	%rd58, %r60;
	add.s64 	%rd59, %rd14, %rd58;
	ld.global.u8 	%rs22, [%rd59];
	cvt.rn.f32.u16 	%f43, %rs22;
	fma.rn.f32 	%f44, %f42, %f41, %f43;
	cvt.rzi.u32.f32 	%r61, %f44;
	st.global.u8 	[%rd59], %r61;
	ld.global.u32 	%r62, [%rd1];
	mul.lo.s32 	%r63, %r62, %r2;
	add.s32 	%r64, %r63, %r53;
	cvt.s64.s32 	%rd60, %r64;
	add.s64 	%rd61, %rd13, %rd60;
	ld.global.u8 	%rs23, [%rd61];
	cvt.rn.f32.u16 	%f45, %rs23;
	ld.global.f32 	%f46, [%rd17+12];
	add.s32 	%r65, %r63, %r1;
	cvt.s64.s32 	%rd62, %r65;
	add.s64 	%rd63, %rd12, %rd62;
	ld.global.u8 	%rs24, [%rd63];
	cvt.rn.f32.u16 	%f47, %rs24;
	fma.rn.f32 	%f48, %f46, %f45, %f47;
	cvt.rzi.u32.f32 	%r66, %f48;
	st.global.u8 	[%rd63], %r66;
	ld.global.u32 	%r67, [%rd1];
	mul.lo.s32 	%r68, %r67, %r2;
	add.s32 	%r69, %r1, 3;
	add.s32 	%r70, %r68, %r69;
	cvt.s64.s32 	%rd64, %r70;
	add.s64 	%rd65, %rd18, %rd64;
	ld.global.u8 	%rs25, [%rd65];
	cvt.rn.f32.u16 	%f49, %rs25;
	ld.global.f32 	%f50, [%rd17+16];
	add.s32 	%r71, %r68, %r1;
	cvt.s64.s32 	%rd66, %r71;
	add.s64 	%rd67, %rd16, %rd66;
	ld.global.u8 	%rs26, [%rd67];
	cvt.rn.f32.u16 	%f51, %rs26;
	fma.rn.f32 	%f52, %f50, %f49, %f51;
	cvt.rzi.u32.f32 	%r72, %f52;
	st.global.u8 	[%rd67], %r72;
	ld.global.u32 	%r73, [%rd1];
	mul.lo.s32 	%r74, %r73, %r2;
	add.s32 	%r75, %r74, %r69;
	cvt.s64.s32 	%rd68, %r75;
	add.s64 	%rd69, %rd15, %rd68;
	ld.global.u8 	%rs27, [%rd69];
	cvt.rn.f32.u16 	%f53, %rs27;
	ld.global.f32 	%f54, [%rd17+16];
	add.s32 	%r76, %r74, %r1;
	cvt.s64.s32 	%rd70, %r76;
	add.s64 	%rd71, %rd14, %rd70;
	ld.global.u8 	%rs28, [%rd71];
	cvt.rn.f32.u16 	%f55, %rs28;
	fma.rn.f32 	%f56, %f54, %f53, %f55;
	cvt.rzi.u32.f32 	%r77, %f56;
	st.global.u8 	[%rd71], %r77;
	ld.global.u32 	%r78, [%rd1];
	mul.lo.s32 	%r79, %r78, %r2;
	add.s32 	%r80, %r79, %r69;
	cvt.s64.s32 	%rd72, %r80;
	add.s64 	%rd73, %rd13, %rd72;
	ld.global.u8 	%rs29, [%rd73];
	cvt.rn.f32.u16 	%f57, %rs29;
	ld.global.f32 	%f58, [%rd17+16];
	add.s32 	%r81, %r79, %r1;
	cvt.s64.s32 	%rd74, %r81;
	add.s64 	%rd75, %rd12, %rd74;
	ld.global.u8 	%rs30, [%rd75];
	cvt.rn.f32.u16 	%f59, %rs30;
	fma.rn.f32 	%f60, %f58, %f57, %f59;
	cvt.rzi.u32.f32 	%r82, %f60;
	st.global.u8 	[%rd75], %r82;
$L__BB0_4:
	bar.sync 	0;
$L__BB0_5:
	ret;

}
	// .globl	_Z16gpuConvolution_yPfPiS0_S0_PhS1_S1_S1_S1_S1_S1_
.visible .entry _Z16gpuConvolution_yPfPiS0_S0_PhS1_S1_S1_S1_S1_S1_(
	.param .u64 .ptr .align 1 _Z16gpuConvolution_yPfPiS0_S0_PhS1_S1_S1_S1_S1_S1__param_0,
	.param .u64 .ptr .align 1 _Z16gpuConvolution_yPfPiS0_S0_PhS1_S1_S1_S1_S1_S1__param_1,
	.param .u64 .ptr .align 1 _Z16gpuConvolution_yPfPiS0_S0_PhS1_S1_S1_S1_S1_S1__param_2,
	.param .u64 .ptr .align 1 _Z16gpuConvolution_yPfPiS0_S0_PhS1_S1_S1_S1_S1_S1__param_3,
	.param .u64 .ptr .align 1 _Z16gpuConvolution_yPfPiS0_S0_PhS1_S1_S1_S1_S1_S1__param_4,
	.param .u64 .ptr .align 1 _Z16gpuConvolution_yPfPiS0_S0_PhS1_S1_S1_S1_S1_S1__param_5,
	.param .u64 .ptr .align 1 _Z16gpuConvolution_yPfPiS0_S0_PhS1_S1_S1_S1_S1_S1__param_6,
	.param .u64 .ptr .align 1 _Z16gpuConvolution_yPfPiS0_S0_PhS1_S1_S1_S1_S1_S1__param_7,
	.param .u64 .ptr .align 1 _Z16gpuConvolution_yPfPiS0_S0_PhS1_S1_S1_S1_S1_S1__param_8,
	.param .u64 .ptr .align 1 _Z16gpuConvolution_yPfPiS0_S0_PhS1_S1_S1_S1_S1_S1__param_9,
	.param .u64 .ptr .align 1 _Z16gpuConvolution_yPfPiS0_S0_PhS1_S1_S1_S1_S1_S1__param_10
)
{
	.reg .pred 	%p<4>;
	.reg .b16 	%rs<31>;
	.reg .b32 	%r<70>;
	.reg .b32 	%f<61>;
	.reg .b64 	%rd<80>;

	ld.param.u64 	%rd10, [_Z16gpuConvolution_yPfPiS0_S0_PhS1_S1_S1_S1_S1_S1__param_2];
	ld.param.u64 	%rd3, [_Z16gpuConvolution_yPfPiS0_S0_PhS1_S1_S1_S1_S1_S1__param_3];
	ld.param.u64 	%rd4, [_Z16gpuConvolution_yPfPiS0_S0_PhS1_S1_S1_S1_S1_S1__param_4];
	ld.param.u64 	%rd6, [_Z16gpuConvolution_yPfPiS0_S0_PhS1_S1_S1_S1_S1_S1__param_6];
	ld.param.u64 	%rd7, [_Z16gpuConvolution_yPfPiS0_S0_PhS1_S1_S1_S1_S1_S1__param_7];
	cvta.to.global.u64 	%rd1, %rd10;
	mov.u32 	%r4, %ctaid.x;
	mov.u32 	%r5, %ntid.x;
	mov.u32 	%r6, %tid.x;
	mad.lo.s32 	%r1, %r4, %r5, %r6;
	mov.u32 	%r7, %ctaid.y;
	mov.u32 	%r8, %ntid.y;
	mov.u32 	%r9, %tid.y;
	mad.lo.s32 	%r2, %r7, %r8, %r9;
	ld.global.u32 	%r3, [%rd1];
	setp.gt.s32 	%p1, %r1, %r3;
	@%p1 bra 	$L__BB1_5;
	cvta.to.global.u64 	%rd11, %rd3;
	ld.global.u32 	%r10, [%rd11];
	setp.gt.s32 	%p2, %r2, %r10;
	@%p2 bra 	$L__BB1_5;
	setp.lt.u32 	%p3, %r1, 2;
	@%p3 bra 	$L__BB1_4;
	ld.param.u64 	%rd79, [_Z16gpuConvolution_yPfPiS0_S0_PhS1_S1_S1_S1_S1_S1__param_9];
	ld.param.u64 	%rd78, [_Z16gpuConvolution_yPfPiS0_S0_PhS1_S1_S1_S1_S1_S1__param_8];
	ld.param.u64 	%rd77, [_Z16gpuConvolution_yPfPiS0_S0_PhS1_S1_S1_S1_S1_S1__param_5];
	ld.param.u64 	%rd76, [_Z16gpuConvolution_yPfPiS0_S0_PhS1_S1_S1_S1_S1_S1__param_0];
	cvta.to.global.u64 	%rd12, %rd79;
	cvta.to.global.u64 	%rd13, %rd6;
	cvta.to.global.u64 	%rd14, %rd78;
	cvta.to.global.u64 	%rd15, %rd77;
	cvta.to.global.u64 	%rd16, %rd7;
	cvta.to.global.u64 	%rd17, %rd76;
	cvta.to.global.u64 	%rd18, %rd4;
	add.s32 	%r11, %r2, -1;
	mad.lo.s32 	%r12, %r3, %r11, %r1;
	cvt.s64.s32 	%rd19, %r12;
	add.s64 	%rd20, %rd18, %rd19;
	ld.global.u8 	%rs1, [%rd20];
	cvt.rn.f32.u16 	%f1, %rs1;
	ld.global.f32 	%f2, [%rd17];
	add.s32 	%r13, %r12, %r3;
	cvt.s64.s32 	%rd21, %r13;
	add.s64 	%rd22, %rd16, %rd21;
	ld.global.u8 	%rs2, [%rd22];
	cvt.rn.f32.u16 	%f3, %rs2;
	fma.rn.f32 	%f4, %f2, %f1, %f3;
	cvt.rzi.u32.f32 	%r14, %f4;
	st.global.u8 	[%rd22], %r14;
	ld.global.u32 	%r15, [%rd1];
	mad.lo.s32 	%r16, %r15, %r11, %r1;
	cvt.s64.s32 	%rd23, %r16;
	add.s64 	%rd24, %rd15, %rd23;
	ld.global.u8 	%rs3, [%rd24];
	cvt.rn.f32.u16 	%f5, %rs3;
	ld.global.f32 	%f6, [%rd17];
	add.s32 	%r17, %r16, %r15;
	cvt.s64.s32 	%rd25, %r17;
	add.s64 	%rd26, %rd14, %rd25;
	ld.global.u8 	%rs4, [%rd26];
	cvt.rn.f32.u16 	%f7, %rs4;
	fma.rn.f32 	%f8, %f6, %f5, %f7;
	cvt.rzi.u32.f32 	%r18, %f8;
	st.global.u8 	[%rd26], %r18;
	ld.global.u32 	%r19, [%rd1];
	mad.lo.s32 	%r20, %r19, %r11, %r1;
	cvt.s64.s32 	%rd27, %r20;
	add.s64 	%rd28, %rd13, %rd27;
	ld.global.u8 	%rs5, [%rd28];
	cvt.rn.f32.u16 	%f9, %rs5;
	ld.global.f32 	%f10, [%rd17];
	add.s32 	%r21, %r20, %r19;
	cvt.s64.s32 	%rd29, %r21;
	add.s64 	%rd30, %rd12, %rd29;
	ld.global.u8 	%rs6, [%rd30];
	cvt.rn.f32.u16 	%f11, %rs6;
	fma.rn.f32 	%f12, %f10, %f9, %f11;
	cvt.rzi.u32.f32 	%r22, %f12;
	st.global.u8 	[%rd30], %r22;
	ld.global.u32 	%r23, [%rd1];
	mad.lo.s32 	%r24, %r23, %r2, %r1;
	cvt.s64.s32 	%rd31, %r24;
	add.s64 	%rd32, %rd18, %rd31;
	ld.global.u8 	%rs7, [%rd32];
	cvt.rn.f32.u16 	%f13, %rs7;
	ld.global.f32 	%f14, [%rd17+4];
	add.s64 	%rd33, %rd16, %rd31;
	ld.global.u8 	%rs8, [%rd33];
	cvt.rn.f32.u16 	%f15, %rs8;
	fma.rn.f32 	%f16, %f14, %f13, %f15;
	cvt.rzi.u32.f32 	%r25, %f16;
	st.global.u8 	[%rd33], %r25;
	ld.global.u32 	%r26, [%rd1];
	mad.lo.s32 	%r27, %r26, %r2, %r1;
	cvt.s64.s32 	%rd34, %r27;
	add.s64 	%rd35, %rd15, %rd34;
	ld.global.u8 	%rs9, [%rd35];
	cvt.rn.f32.u16 	%f17, %rs9;
	ld.global.f32 	%f18, [%rd17+4];
	add.s64 	%rd36, %rd14, %rd34;
	ld.global.u8 	%rs10, [%rd36];
	cvt.rn.f32.u16 	%f19, %rs10;
	fma.rn.f32 	%f20, %f18, %f17, %f19;
	cvt.rzi.u32.f32 	%r28, %f20;
	st.global.u8 	[%rd36], %r28;
	ld.global.u32 	%r29, [%rd1];
	mad.lo.s32 	%r30, %r29, %r2, %r1;
	cvt.s64.s32 	%rd37, %r30;
	add.s64 	%rd38, %rd13, %rd37;
	ld.global.u8 	%rs11, [%rd38];
	cvt.rn.f32.u16 	%f21, %rs11;
	ld.global.f32 	%f22, [%rd17+4];
	add.s64 	%rd39, %rd12, %rd37;
	ld.global.u8 	%rs12, [%rd39];
	cvt.rn.f32.u16 	%f23, %rs12;
	fma.rn.f32 	%f24, %f22, %f21, %f23;
	cvt.rzi.u32.f32 	%r31, %f24;
	st.global.u8 	[%rd39], %r31;
	ld.global.u32 	%r32, [%rd1];
	mad.lo.s32 	%r33, %r32, %r2, %r1;
	add.s32 	%r34, %r33, %r32;
	cvt.s64.s32 	%rd40, %r34;
	add.s64 	%rd41, %rd18, %rd40;
	ld.global.u8 	%rs13, [%rd41];
	cvt.rn.f32.u16 	%f25, %rs13;
	ld.global.f32 	%f26, [%rd17+8];
	cvt.s64.s32 	%rd42, %r33;
	add.s64 	%rd43, %rd16, %rd42;
	ld.global.u8 	%rs14, [%rd43];
	cvt.rn.f32.u16 	%f27, %rs14;
	fma.rn.f32 	%f28, %f26, %f25, %f27;
	cvt.rzi.u32.f32 	%r35, %f28;
	st.global.u8 	[%rd43], %r35;
	ld.global.u32 	%r36, [%rd1];
	mad.lo.s32 	%r37, %r36, %r2, %r1;
	add.s32 	%r38, %r37, %r36;
	cvt.s64.s32 	%rd44, %r38;
	add.s64 	%rd45, %rd15, %rd44;
	ld.global.u8 	%rs15, [%rd45];
	cvt.rn.f32.u16 	%f29, %rs15;
	ld.global.f32 	%f30, [%rd17+8];
	cvt.s64.s32 	%rd46, %r37;
	add.s64 	%rd47, %rd14, %rd46;
	ld.global.u8 	%rs16, [%rd47];
	cvt.rn.f32.u16 	%f31, %rs16;
	fma.rn.f32 	%f32, %f30, %f29, %f31;
	cvt.rzi.u32.f32 	%r39, %f32;
	st.global.u8 	[%rd47], %r39;
	ld.global.u32 	%r40, [%rd1];
	mad.lo.s32 	%r41, %r40, %r2, %r1;
	add.s32 	%r42, %r41, %r40;
	cvt.s64.s32 	%rd48, %r42;
	add.s64 	%rd49, %rd13, %rd48;
	ld.global.u8 	%rs17, [%rd49];
	cvt.rn.f32.u16 	%f33, %rs17;
	ld.global.f32 	%f34, [%rd17+8];
	cvt.s64.s32 	%rd50, %r41;
	add.s64 	%rd51, %rd12, %rd50;
	ld.global.u8 	%rs18, [%rd51];
	cvt.rn.f32.u16 	%f35, %rs18;
	fma.rn.f32 	%f36, %f34, %f33, %f35;
	cvt.rzi.u32.f32 	%r43, %f36;
	st.global.u8 	[%rd51], %r43;
	add.s32 	%r44, %r2, 2;
	ld.global.u32 	%r45, [%rd1];
	mad.lo.s32 	%r46, %r45, %r44, %r1;
	cvt.s64.s32 	%rd52, %r46;
	add.s64 	%rd53, %rd18, %rd52;
	ld.global.u8 	%rs19, [%rd53];
	cvt.rn.f32.u16 	%f37, %rs19;
	ld.global.f32 	%f38, [%rd17+12];
	mad.lo.s32 	%r47, %r45, %r2, %r1;
	cvt.s64.s32 	%rd54, %r47;
	add.s64 	%rd55, %rd16, %rd54;
	ld.global.u8 	%rs20, [%rd55];
	cvt.rn.f32.u16 	%f39, %rs20;
	fma.rn.f32 	%f40, %f38, %f37, %f39;
	cvt.rzi.u32.f32 	%r48, %f40;
	st.global.u8 	[%rd55], %r48;
	ld.global.u32 	%r49, [%rd1];
	mad.lo.s32 	%r50, %r49, %r44, %r1;
	cvt.s64.s32 	%rd56, %r50;
	add.s64 	%rd57, %rd15, %rd56;
	ld.global.u8 	%rs21, [%rd57];
	cvt.rn.f32.u16 	%f41, %rs21;
	ld.global.f32 	%f42, [%rd17+12];
	mad.lo.s32 	%r51, %r49, %r2, %r1;
	cvt.s64.s32 	%rd58, %r51;
	add.s64 	%rd59, %rd14, %rd58;
	ld.global.u8 	%rs22, [%rd59];
	cvt.rn.f32.u16 	%f43, %rs22;
	fma.rn.f32 	%f44, %f42, %f41, %f43;
	cvt.rzi.u32.f32 	%r52, %f44;
	st.global.u8 	[%rd59], %r52;
	ld.global.u32 	%r53, [%rd1];
	mad.lo.s32 	%r54, %r53, %r44, %r1;
	cvt.s64.s32 	%rd60, %r54;
	add.s64 	%rd61, %rd13, %rd60;
	ld.global.u8 	%rs23, [%rd61];
	cvt.rn.f32.u16 	%f45, %rs23;
	ld.global.f32 	%f46, [%rd17+12];
	mad.lo.s32 	%r55, %r53, %r2, %r1;
	cvt.s64.s32 	%rd62, %r55;
	add.s64 	%rd63, %rd12, %rd62;
	ld.global.u8 	%rs24, [%rd63];
	cvt.rn.f32.u16 	%f47, %rs24;
	fma.rn.f32 	%f48, %f46, %f45, %f47;
	cvt.rzi.u32.f32 	%r56, %f48;
	st.global.u8 	[%rd63], %r56;
	add.s32 	%r57, %r2, 3;
	ld.global.u32 	%r58, [%rd1];
	mad.lo.s32 	%r59, %r58, %r57, %r1;
	cvt.s64.s32 	%rd64, %r59;
	add.s64 	%rd65, %rd18, %rd64;
	ld.global.u8 	%rs25, [%rd65];
	cvt.rn.f32.u16 	%f49, %rs25;
	ld.global.f32 	%f50, [%rd17+16];
	mad.lo.s32 	%r60, %r58, -3, %r59;
	cvt.s64.s32 	%rd66, %r60;
	add.s64 	%rd67, %rd16, %rd66;
	ld.global.u8 	%rs26, [%rd67];
	cvt.rn.f32.u16 	%f51, %rs26;
	fma.rn.f32 	%f52, %f50, %f49, %f51;
	cvt.rzi.u32.f32 	%r61, %f52;
	st.global.u8 	[%rd67], %r61;
	ld.global.u32 	%r62, [%rd1];
	mad.lo.s32 	%r63, %r62, %r57, %r1;
	cvt.s64.s32 	%rd68, %r63;
	add.s64 	%rd69, %rd15, %rd68;
	ld.global.u8 	%rs27, [%rd69];
	cvt.rn.f32.u16 	%f53, %rs27;
	ld.global.f32 	%f54, [%rd17+16];
	mad.lo.s32 	%r64, %r62, -3, %r63;
	cvt.s64.s32 	%rd70, %r64;
	add.s64 	%rd71, %rd14, %rd70;
	ld.global.u8 	%rs28, [%rd71];
	cvt.rn.f32.u16 	%f55, %rs28;
	fma.rn.f32 	%f56, %f54, %f53, %f55;
	cvt.rzi.u32.f32 	%r65, %f56;
	st.global.u8 	[%rd71], %r65;
	ld.global.u32 	%r66, [%rd1];
	mad.lo.s32 	%r67, %r66, %r57, %r1;
	cvt.s64.s32 	%rd72, %r67;
	add.s64 	%rd73, %rd13, %rd72;
	ld.global.u8 	%rs29, [%rd73];
	cvt.rn.f32.u16 	%f57, %rs29;
	ld.global.f32 	%f58, [%rd17+16];
	mad.lo.s32 	%r68, %r66, -3, %r67;
	cvt.s64.s32 	%rd74, %r68;
	add.s64 	%rd75, %rd12, %rd74;
	ld.global.u8 	%rs30, [%rd75];
	cvt.rn.f32.u16 	%f59, %rs30;
	fma.rn.f32 	%f60, %f58, %f57, %f59;
	cvt.rzi.u32.f32 	%r69, %f60;
	st.global.u8 	[%rd75], %r69;
$L__BB1_4:
	bar.sync 	0;
$L__BB1_5:
	ret;

}


// ===== COMPILED SASS (sm_100) =====

	.target	sm_100

	.elftype	@"ET_EXEC"


//--------------------- .note.nv.tkinfo           --------------------------
	.section	.note.nv.tkinfo,"",@"SHT_NOTE"
	.sectionflags	@"SHF_NOTE_NV_TKINFO"
	.tkinfo
        /*0018*/ 	.word	0x00000002
        /*0030*/ 	.string	""
        /*0030*/ 	.string	"ptxas"
        /*0030*/ 	.string	"Cuda compilation tools, release 13.0, V13.0.88"
        /*0030*/ 	.string	"Build cuda_13.0.r13.0/compiler.36424714_0"
        /*0030*/ 	.string	"-arch sm_100 -m 64 "



//--------------------- .note.nv.cuinfo           --------------------------
	.section	.note.nv.cuinfo,"",@"SHT_NOTE"
	.sectionflags	@"SHF_NOTE_NV_CUINFO"
        /*0018*/ 	.short	0x0002
        /*001a*/ 	.short	0x0064
        /*001c*/ 	.short	0x0082
	.zero		2


//--------------------- .nv.info                  --------------------------
	.section	.nv.info,"",@"SHT_CUDA_INFO"
	.align	4


	//----- nvinfo : EIATTR_REGCOUNT
	.align		4
        /*0000*/ 	.byte	0x04, 0x2f
        /*0002*/ 	.short	(.L_1 - .L_0)
	.align		4
.L_0:
        /*0004*/ 	.word	index@(_Z16gpuConvolution_xPfPiS0_S0_PhS1_S1_S1_S1_S1_)
        /*0008*/ 	.word	0x00000014


	//----- nvinfo : EIATTR_FRAME_SIZE
	.align		4
.L_1:
        /*000c*/ 	.byte	0x04, 0x11
        /*000e*/ 	.short	(.L_3 - .L_2)
	.align		4
.L_2:
        /*0010*/ 	.word	index@(_Z16gpuConvolution_xPfPiS0_S0_PhS1_S1_S1_S1_S1_)
        /*0014*/ 	.word	0x00000000


	//----- nvinfo : EIATTR_REGCOUNT
	.align		4
.L_3:
        /*0018*/ 	.byte	0x04, 0x2f
        /*001a*/ 	.short	(.L_5 - .L_4)
	.align		4
.L_4:
        /*001c*/ 	.word	index@(_Z16gpuConvolution_yPfPiS0_S0_PhS1_S1_S1_S1_S1_S1_)
        /*0020*/ 	.word	0x00000016


	//----- nvinfo : EIATTR_FRAME_SIZE
	.align		4
.L_5:
        /*0024*/ 	.byte	0x04, 0x11
        /*0026*/ 	.short	(.L_7 - .L_6)
	.align		4
.L_6:
        /*0028*/ 	.word	index@(_Z16gpuConvolution_yPfPiS0_S0_PhS1_S1_S1_S1_S1_S1_)
        /*002c*/ 	.word	0x00000000


	//----- nvinfo : EIATTR_MIN_STACK_SIZE
	.align		4
.L_7:
        /*0030*/ 	.byte	0x04, 0x12
        /*0032*/ 	.short	(.L_9 - .L_8)
	.align		4
.L_8:
        /*0034*/ 	.word	index@(_Z16gpuConvolution_yPfPiS0_S0_PhS1_S1_S1_S1_S1_S1_)
        /*0038*/ 	.word	0x00000000


	//----- nvinfo : EIATTR_MIN_STACK_SIZE
	.align		4
.L_9:
        /*003c*/ 	.byte	0x04, 0x12
        /*003e*/ 	.short	(.L_11 - .L_10)
	.align		4
.L_10:
        /*0040*/ 	.word	index@(_Z16gpuConvolution_xPfPiS0_S0_PhS1_S1_S1_S1_S1_)
        /*0044*/ 	.word	0x00000000
.L_11:


//--------------------- .nv.compat                --------------------------
	.section	.nv.compat,"",@"SHT_CUDA_COMPAT_INFO"
	.align	4
        /*0000*/ 	.byte	0x02, 0x09, 0x00, 0x00, 0x02, 0x02, 0x01, 0x00, 0x02, 0x05, 0x05, 0x00, 0x03, 0x07, 0x01, 0x01
        /*0010*/ 	.byte	0x02, 0x03, 0x00, 0x00, 0x02, 0x06, 0x01, 0x00, 0x04, 0x0b, 0x08, 0x00, 0x09, 0x00, 0x00, 0x00
        /*0020*/ 	.byte	0x00, 0x00, 0x00, 0x00


//--------------------- .nv.info._Z16gpuConvolution_yPfPiS0_S0_PhS1_S1_S1_S1_S1_S1_ --------------------------
	.section	.nv.info._Z16gpuConvolution_yPfPiS0_S0_PhS1_S1_S1_S1_S1_S1_,"",@"SHT_CUDA_INFO"
	.sectionflags	@""
	.align	4


	//----- nvinfo : EIATTR_CUDA_API_VERSION
	.align		4
        /*0000*/ 	.byte	0x04, 0x37
        /*0002*/ 	.short	(.L_13 - .L_12)
.L_12:
        /*0004*/ 	.word	0x00000082


	//----- nvinfo : EIATTR_KPARAM_INFO
	.align		4
.L_13:
        /*0008*/ 	.byte	0x04, 0x17
        /*000a*/ 	.short	(.L_15 - .L_14)
.L_14:
        /*000c*/ 	.word	0x00000000
        /*0010*/ 	.short	0x000a
        /*0012*/ 	.short	0x0050
        /*0014*/ 	.byte	0x00, 0xf5, 0x21, 0x00


	//----- nvinfo : EIATTR_KPARAM_INFO
	.align		4
.L_15:
        /*0018*/ 	.byte	0x04, 0x17
        /*001a*/ 	.short	(.L_17 - .L_16)
.L_16:
        /*001c*/ 	.word	0x00000000
        /*0020*/ 	.short	0x0009
        /*0022*/ 	.short	0x0048
        /*0024*/ 	.byte	0x00, 0xf5, 0x21, 0x00


	//----- nvinfo : EIATTR_KPARAM_INFO
	.align		4
.L_17:
        /*0028*/ 	.byte	0x04, 0x17
        /*002a*/ 	.short	(.L_19 - .L_18)
.L_18:
        /*002c*/ 	.word	0x00000000
        /*0030*/ 	.short	0x0008
        /*0032*/ 	.short	0x0040
        /*0034*/ 	.byte	0x00, 0xf5, 0x21, 0x00


	//----- nvinfo : EIATTR_KPARAM_INFO
	.align		4
.L_19:
        /*0038*/ 	.byte	0x04, 0x17
        /*003a*/ 	.short	(.L_21 - .L_20)
.L_20:
        /*003c*/ 	.word	0x00000000
        /*0040*/ 	.short	0x0007
        /*0042*/ 	.short	0x0038
        /*0044*/ 	.byte	0x00, 0xf5, 0x21, 0x00


	//----- nvinfo : EIATTR_KPARAM_INFO
	.align		4
.L_21:
        /*0048*/ 	.byte	0x04, 0x17
        /*004a*/ 	.short	(.L_23 - .L_22)
.L_22:
        /*004c*/ 	.word	0x00000000
        /*0050*/ 	.short	0x0006
        /*0052*/ 	.short	0x0030
        /*0054*/ 	.byte	0x00, 0xf5, 0x21, 0x00


	//----- nvinfo : EIATTR_KPARAM_INFO
	.align		4
.L_23:
        /*0058*/ 	.byte	0x04, 0x17
        /*005a*/ 	.short	(.L_25 - .L_24)
.L_24:
        /*005c*/ 	.word	0x00000000
        /*0060*/ 	.short	0x0005
        /*0062*/ 	.short	0x0028
        /*0064*/ 	.byte	0x00, 0xf5, 0x21, 0x00


	//----- nvinfo : EIATTR_KPARAM_INFO
	.align		4
.L_25:
        /*0068*/ 	.byte	0x04, 0x17
        /*006a*/ 	.short	(.L_27 - .L_26)
.L_26:
        /*006c*/ 	.word	0x00000000
        /*0070*/ 	.short	0x0004
        /*0072*/ 	.short	0x0020
        /*0074*/ 	.byte	0x00, 0xf5, 0x21, 0x00


	//----- nvinfo : EIATTR_KPARAM_INFO
	.align		4
.L_27:
        /*0078*/ 	.byte	0x04, 0x17
        /*007a*/ 	.short	(.L_29 - .L_28)
.L_28:
        /*007c*/ 	.word	0x00000000
        /*0080*/ 	.short	0x0003
        /*0082*/ 	.short	0x0018
        /*0084*/ 	.byte	0x00, 0xf5, 0x21, 0x00


	//----- nvinfo : EIATTR_KPARAM_INFO
	.align		4
.L_29:
        /*0088*/ 	.byte	0x04, 0x17
        /*008a*/ 	.short	(.L_31 - .L_30)
.L_30:
        /*008c*/ 	.word	0x00000000
        /*0090*/ 	.short	0x0002
        /*0092*/ 	.short	0x0010
        /*0094*/ 	.byte	0x00, 0xf5, 0x21, 0x00


	//----- nvinfo : EIATTR_KPARAM_INFO
	.align		4
.L_31:
        /*0098*/ 	.byte	0x04, 0x17
        /*009a*/ 	.short	(.L_33 - .L_32)
.L_32:
        /*009c*/ 	.word	0x00000000
        /*00a0*/ 	.short	0x0001
        /*00a2*/ 	.short	0x0008
        /*00a4*/ 	.byte	0x00, 0xf5, 0x21, 0x00


	//----- nvinfo : EIATTR_KPARAM_INFO
	.align		4
.L_33:
        /*00a8*/ 	.byte	0x04, 0x17
        /*00aa*/ 	.short	(.L_35 - .L_34)
.L_34:
        /*00ac*/ 	.word	0x00000000
        /*00b0*/ 	.short	0x0000
        /*00b2*/ 	.short	0x0000
        /*00b4*/ 	.byte	0x00, 0xf5, 0x21, 0x00


	//----- nvinfo : EIATTR_SPARSE_MMA_MASK
	.align		4
.L_35:
        /*00b8*/ 	.byte	0x03, 0x50
        /*00ba*/ 	.short	0x0000


	//----- nvinfo : EIATTR_MAXREG_COUNT
	.align		4
        /*00bc*/ 	.byte	0x03, 0x1b
        /*00be*/ 	.short	0x00ff


	//----- nvinfo : EIATTR_NUM_BARRIERS
	.align		4
        /*00c0*/ 	.byte	0x02, 0x4c
        /*00c2*/ 	.byte	0x01
	.zero		1


	//----- nvinfo : EIATTR_MERCURY_ISA_VERSION
	.align		4
        /*00c4*/ 	.byte	0x03, 0x5f
        /*00c6*/ 	.short	0x0101


	//----- nvinfo : EIATTR_VRC_CTA_INIT_COUNT
	.align		4
        /*00c8*/ 	.byte	0x02, 0x4a
	.zero		1
	.zero		1


	//----- nvinfo : EIATTR_EXIT_INSTR_OFFSETS
	.align		4
        /*00cc*/ 	.byte	0x04, 0x1c
        /*00ce*/ 	.short	(.L_37 - .L_36)


	//   ....[0]....
.L_36:
        /*00d0*/ 	.word	0x000000d0


	//   ....[1]....
        /*00d4*/ 	.word	0x00000110


	//   ....[2]....
        /*00d8*/ 	.word	0x00000fe0


	//----- nvinfo : EIATTR_CRS_STACK_SIZE
	.align		4
.L_37:
        /*00dc*/ 	.byte	0x04, 0x1e
        /*00de*/ 	.short	(.L_39 - .L_38)
.L_38:
        /*00e0*/ 	.word	0x00000000


	//----- nvinfo : EIATTR_CBANK_PARAM_SIZE
	.align		4
.L_39:
        /*00e4*/ 	.byte	0x03, 0x19
        /*00e6*/ 	.short	0x0058


	//----- nvinfo : EIATTR_PARAM_CBANK
	.align		4
        /*00e8*/ 	.byte	0x04, 0x0a
        /*00ea*/ 	.short	(.L_41 - .L_40)
	.align		4
.L_40:
        /*00ec*/ 	.word	index@(.nv.constant0._Z16gpuConvolution_yPfPiS0_S0_PhS1_S1_S1_S1_S1_S1_)
        /*00f0*/ 	.short	0x0380
        /*00f2*/ 	.short	0x0058


	//----- nvinfo : EIATTR_SW_WAR
	.align		4
.L_41:
        /*00f4*/ 	.byte	0x04, 0x36
        /*00f6*/ 	.short	(.L_43 - .L_42)
.L_42:
        /*00f8*/ 	.word	0x00000008
.L_43:


//--------------------- .nv.info._Z16gpuConvolution_xPfPiS0_S0_PhS1_S1_S1_S1_S1_ --------------------------
	.section	.nv.info._Z16gpuConvolution_xPfPiS0_S0_PhS1_S1_S1_S1_S1_,"",@"SHT_CUDA_INFO"
	.sectionflags	@""
	.align	4


	//----- nvinfo : EIATTR_CUDA_API_VERSION
	.align		4
        /*0000*/ 	.byte	0x04, 0x37
        /*0002*/ 	.short	(.L_45 - .L_44)
.L_44:
        /*0004*/ 	.word	0x00000082


	//----- nvinfo : EIATTR_KPARAM_INFO
	.align		4
.L_45:
        /*0008*/ 	.byte	0x04, 0x17
        /*000a*/ 	.short	(.L_47 - .L_46)
.L_46:
        /*000c*/ 	.word	0x00000000
        /*0010*/ 	.short	0x0009
        /*0012*/ 	.short	0x0048
        /*0014*/ 	.byte	0x00, 0xf5, 0x21, 0x00


	//----- nvinfo : EIATTR_KPARAM_INFO
	.align		4
.L_47:
        /*0018*/ 	.byte	0x04, 0x17
        /*001a*/ 	.short	(.L_49 - .L_48)
.L_48:
        /*001c*/ 	.word	0x00000000
        /*0020*/ 	.short	0x0008
        /*0022*/ 	.short	0x0040
        /*0024*/ 	.byte	0x00, 0xf5, 0x21, 0x00


	//----- nvinfo : EIATTR_KPARAM_INFO
	.align		4
.L_49:
        /*0028*/ 	.byte	0x04, 0x17
        /*002a*/ 	.short	(.L_51 - .L_50)
.L_50:
        /*002c*/ 	.word	0x00000000
        /*0030*/ 	.short	0x0007
        /*0032*/ 	.short	0x0038
        /*0034*/ 	.byte	0x00, 0xf5, 0x21, 0x00


	//----- nvinfo : EIATTR_KPARAM_INFO
	.align		4
.L_51:
        /*0038*/ 	.byte	0x04, 0x17
        /*003a*/ 	.short	(.L_53 - .L_52)
.L_52:
        /*003c*/ 	.word	0x00000000
        /*0040*/ 	.short	0x0006
        /*0042*/ 	.short	0x0030
        /*0044*/ 	.byte	0x00, 0xf5, 0x21, 0x00


	//----- nvinfo : EIATTR_KPARAM_INFO
	.align		4
.L_53:
        /*0048*/ 	.byte	0x04, 0x17
        /*004a*/ 	.short	(.L_55 - .L_54)
.L_54:
        /*004c*/ 	.word	0x00000000
        /*0050*/ 	.short	0x0005
        /*0052*/ 	.short	0x0028
        /*0054*/ 	.byte	0x00, 0xf5, 0x21, 0x00


	//----- nvinfo : EIATTR_KPARAM_INFO
	.align		4
.L_55:
        /*0058*/ 	.byte	0x04, 0x17
        /*005a*/ 	.short	(.L_57 - .L_56)
.L_56:
        /*005c*/ 	.word	0x00000000
        /*0060*/ 	.short	0x0004
        /*0062*/ 	.short	0x0020
        /*0064*/ 	.byte	0x00, 0xf5, 0x21, 0x00


	//----- nvinfo : EIATTR_KPARAM_INFO
	.align		4
.L_57:
        /*0068*/ 	.byte	0x04, 0x17
        /*006a*/ 	.short	(.L_59 - .L_58)
.L_58:
        /*006c*/ 	.word	0x00000000
        /*0070*/ 	.short	0x0003
        /*0072*/ 	.short	0x0018
        /*0074*/ 	.byte	0x00, 0xf5, 0x21, 0x00


	//----- nvinfo : EIATTR_KPARAM_INFO
	.align		4
.L_59:
        /*0078*/ 	.byte	0x04, 0x17
        /*007a*/ 	.short	(.L_61 - .L_60)
.L_60:
        /*007c*/ 	.word	0x00000000
        /*0080*/ 	.short	0x0002
        /*0082*/ 	.short	0x0010
        /*0084*/ 	.byte	0x00, 0xf5, 0x21, 0x00


	//----- nvinfo : EIATTR_KPARAM_INFO
	.align		4
.L_61:
        /*0088*/ 	.byte	0x04, 0x17
        /*008a*/ 	.short	(.L_63 - .L_62)
.L_62:
        /*008c*/ 	.word	0x00000000
        /*0090*/ 	.short	0x0001
        /*0092*/ 	.short	0x0008
        /*0094*/ 	.byte	0x00, 0xf5, 0x21, 0x00


	//----- nvinfo : EIATTR_KPARAM_INFO
	.align		4
.L_63:
        /*0098*/ 	.byte	0x04, 0x17
        /*009a*/ 	.short	(.L_65 - .L_64)
.L_64:
        /*009c*/ 	.word	0x00000000
        /*00a0*/ 	.short	0x0000
        /*00a2*/ 	.short	0x0000
        /*00a4*/ 	.byte	0x00, 0xf5, 0x21, 0x00


	//----- nvinfo : EIATTR_SPARSE_MMA_MASK
	.align		4
.L_65:
        /*00a8*/ 	.byte	0x03, 0x50
        /*00aa*/ 	.short	0x0000


	//----- nvinfo : EIATTR_MAXREG_COUNT
	.align		4
        /*00ac*/ 	.byte	0x03, 0x1b
        /*00ae*/ 	.short	0x00ff


	//----- nvinfo : EIATTR_NUM_BARRIERS
	.align		4
        /*00b0*/ 	.byte	0x02, 0x4c
        /*00b2*/ 	.byte	0x01
	.zero		1


	//----- nvinfo : EIATTR_MERCURY_ISA_VERSION
	.align		4
        /*00b4*/ 	.byte	0x03, 0x5f
        /*00b6*/ 	.short	0x0101


	//----- nvinfo : EIATTR_VRC_CTA_INIT_COUNT
	.align		4
        /*00b8*/ 	.byte	0x02, 0x4a
	.zero		1
	.zero		1


	//----- nvinfo : EIATTR_EXIT_INSTR_OFFSETS
	.align		4
        /*00bc*/ 	.byte	0x04, 0x1c
        /*00be*/ 	.short	(.L_67 - .L_66)


	//   ....[0]....
.L_66:
        /*00c0*/ 	.word	0x000000d0


	//   ....[1]....
        /*00c4*/ 	.word	0x00000110


	//   ....[2]....
        /*00c8*/ 	.word	0x00000ff0


	//----- nvinfo : EIATTR_CRS_STACK_SIZE
	.align		4
.L_67:
        /*00cc*/ 	.byte	0x04, 0x1e
        /*00ce*/ 	.short	(.L_69 - .L_68)
.L_68:
        /*00d0*/ 	.word	0x00000000


	//----- nvinfo : EIATTR_CBANK_PARAM_SIZE
	.align		4
.L_69:
        /*00d4*/ 	.byte	0x03, 0x19
        /*00d6*/ 	.short	0x0050


	//----- nvinfo : EIATTR_PARAM_CBANK
	.align		4
        /*00d8*/ 	.byte	0x04, 0x0a
        /*00da*/ 	.short	(.L_71 - .L_70)
	.align		4
.L_70:
        /*00dc*/ 	.word	index@(.nv.constant0._Z16gpuConvolution_xPfPiS0_S0_PhS1_S1_S1_S1_S1_)
        /*00e0*/ 	.short	0x0380
        /*00e2*/ 	.short	0x0050


	//----- nvinfo : EIATTR_SW_WAR
	.align		4
.L_71:
        /*00e4*/ 	.byte	0x04, 0x36
        /*00e6*/ 	.short	(.L_73 - .L_72)
.L_72:
        /*00e8*/ 	.word	0x00000008
.L_73:


//--------------------- .nv.callgraph             --------------------------
	.section	.nv.callgraph,"",@"SHT_CUDA_CALLGRAPH"
	.align	4
	.sectionentsize	8
	.align		4
        /*0000*/ 	.word	0x00000000
	.align		4
        /*0004*/ 	.word	0xffffffff
	.align		4
        /*0008*/ 	.word	0x00000000
	.align		4
        /*000c*/ 	.word	0xfffffffe
	.align		4
        /*0010*/ 	.word	0x00000000
	.align		4
        /*0014*/ 	.word	0xfffffffd
	.align		4
        /*0018*/ 	.word	0x00000000
	.align		4
        /*001c*/ 	.word	0xfffffffc


//--------------------- .text._Z16gpuConvolution_yPfPiS0_S0_PhS1_S1_S1_S1_S1_S1_ --------------------------
	.section	.text._Z16gpuConvolution_yPfPiS0_S0_PhS1_S1_S1_S1_S1_S1_,"ax",@progbits
	.align	128
        .global         _Z16gpuConvolution_yPfPiS0_S0_PhS1_S1_S1_S1_S1_S1_
        .type           _Z16gpuConvolution_yPfPiS0_S0_PhS1_S1_S1_S1_S1_S1_,@function
        .size           _Z16gpuConvolution_yPfPiS0_S0_PhS1_S1_S1_S1_S1_S1_,(.L_x_6 - _Z16gpuConvolution_yPfPiS0_S0_PhS1_S1_S1_S1_S1_S1_)
        .other          _Z16gpuConvolution_yPfPiS0_S0_PhS1_S1_S1_S1_S1_S1_,@"STO_CUDA_ENTRY STV_DEFAULT"
_Z16gpuConvolution_yPfPiS0_S0_PhS1_S1_S1_S1_S1_S1_:
.text._Z16gpuConvolution_yPfPiS0_S0_PhS1_S1_S1_S1_S1_S1_:
[----:B------:R-:W-:Y:S08]  /*0000*/  LDC R1, c[0x0][0x37c] ;  /* 0x0000df00ff017b82 */ /* 0x000ff00000000800 */
[----:B------:R-:W0:Y:S01]  /*0010*/  LDC.64 R4, c[0x0][0x390] ;  /* 0x0000e400ff047b82 */ /* 0x000e220000000a00 */
[----:B------:R-:W0:Y:S02]  /*0020*/  LDCU.64 UR4, c[0x0][0x358] ;  /* 0x00006b00ff0477ac */ /* 0x000e240008000a00 */
[----:B0-----:R-:W2:Y:S05]  /*0030*/  LDG.E R9, desc[UR4][R4.64] ;  /* 0x0000000404097981 */ /* 0x001eaa000c1e1900 */
[----:B------:R-:W0:Y:S01]  /*0040*/  S2UR UR6, SR_CTAID.X ;  /* 0x00000000000679c3 */ /* 0x000e220000002500 */
[----:B------:R-:W0:Y:S01]  /*0050*/  S2R R3, SR_TID.X ;  /* 0x0000000000037919 */ /* 0x000e220000002100 */
[----:B------:R-:W1:Y:S06]  /*0060*/  S2R R2, SR_TID.Y ;  /* 0x0000000000027919 */ /* 0x000e6c0000002200 */
[----:B------:R-:W0:Y:S08]  /*0070*/  LDC R0, c[0x0][0x360] ;  /* 0x0000d800ff007b82 */ /* 0x000e300000000800 */
[----:B------:R-:W1:Y:S08]  /*0080*/  S2UR UR7, SR_CTAID.Y ;  /* 0x00000000000779c3 */ /* 0x000e700000002600 */
[----:B------:R-:W1:Y:S01]  /*0090*/  LDC R7, c[0x0][0x364] ;  /* 0x0000d900ff077b82 */ /* 0x000e620000000800 */
[----:B0-----:R-:W-:-:S02]  /*00a0*/  IMAD R0, R0, UR6, R3 ;  /* 0x0000000600007c24 */ /* 0x001fc4000f8e0203 */
[----:B-1----:R-:W-:-:S03]  /*00b0*/  IMAD R7, R7, UR7, R2 ;  /* 0x0000000707077c24 */ /* 0x002fc6000f8e0202 */
[----:B--2---:R-:W-:-:S13]  /*00c0*/  ISETP.GT.AND P0, PT, R0, R9, PT ;  /* 0x000000090000720c */ /* 0x004fda0003f04270 */
[----:B------:R-:W-:Y:S05]  /*00d0*/  @P0 EXIT ;  /* 0x000000000000094d */ /* 0x000fea0003800000 */
[----:B------:R-:W0:Y:S02]  /*00e0*/  LDC.64 R2, c[0x0][0x398] ;  /* 0x0000e600ff027b82 */ /* 0x000e240000000a00 */
[----:B0-----:R-:W2:Y:S02]  /*00f0*/  LDG.E R2, desc[UR4][R2.64] ;  /* 0x0000000402027981 */ /* 0x001ea4000c1e1900 */
[----:B--2---:R-:W-:-:S13]  /*0100*/  ISETP.GT.AND P0, PT, R7, R2, PT ;  /* 0x000000020700720c */ /* 0x004fda0003f04270 */
[----:B------:R-:W-:Y:S05]  /*0110*/  @P0 EXIT ;  /* 0x000000000000094d */ /* 0x000fea0003800000 */
[----:B------:R-:W-:Y:S01]  /*0120*/  ISETP.GE.U32.AND P0, PT, R0, 0x2, PT ;  /* 0x000000020000780c */ /* 0x000fe20003f06070 */
[----:B------:R-:W-:-:S12]  /*0130*/  BSSY.RECONVERGENT B0, `(.L_x_0) ;  /* 0x00000e9000007945 */ /* 0x000fd80003800200 */
[----:B------:R-:W-:Y:S05]  /*0140*/  @!P0 BRA `(.L_x_1) ;  /* 0x0000000c009c8947 */ /* 0x000fea0003800000 */
[----:B------:R-:W0:Y:S01]  /*0150*/  LDCU.128 UR8, c[0x0][0x3a0] ;  /* 0x00007400ff0877ac */ /* 0x000e220008000c00 */
[----:B------:R-:W-:Y:S01]  /*0160*/  VIADD R11, R7, 0xffffffff ;  /* 0xffffffff070b7836 */ /* 0x000fe20000000000 */
[----:B------:R-:W1:Y:S01]  /*0170*/  LDC.64 R2, c[0x0][0x380] ;  /* 0x0000e000ff027b82 */ /* 0x000e620000000a00 */
[----:B------:R-:W2:Y:S02]  /*0180*/  LDCU.128 UR16, c[0x0][0x3b0] ;  /* 0x00007600ff1077ac */ /* 0x000ea40008000c00 */
[C---:B------:R-:W-:Y:S01]  /*0190*/  IMAD R6, R9.reuse, R11, R0 ;  /* 0x0000000b09067224 */ /* 0x040fe200078e0200 */
[----:B------:R-:W3:Y:S03]  /*01a0*/  LDCU.128 UR12, c[0x0][0x3c0] ;  /* 0x00007800ff0c77ac */ /* 0x000ee60008000c00 */
[----:B------:R-:W-:Y:S01]  /*01b0*/  IMAD.IADD R9, R9, 0x1, R6 ;  /* 0x0000000109097824 */ /* 0x000fe200078e0206 */
[----:B0-----:R-:W-:-:S04]  /*01c0*/  IADD3 R12, P0, PT, R6, UR8, RZ ;  /* 0x00000008060c7c10 */ /* 0x001fc8000ff1e0ff */
[C---:B--2---:R-:W-:Y:S02]  /*01d0*/  IADD3 R8, P1, PT, R9.reuse, UR18, RZ ;  /* 0x0000001209087c10 */ /* 0x044fe4000ff3e0ff */
[----:B------:R-:W-:Y:S02]  /*01e0*/  LEA.HI.X.SX32 R13, R6, UR9, 0x1, P0 ;  /* 0x00000009060d7c11 */ /* 0x000fe400080f0eff */
[----:B------:R-:W-:Y:S01]  /*01f0*/  LEA.HI.X.SX32 R9, R9, UR19, 0x1, P1 ;  /* 0x0000001309097c11 */ /* 0x000fe200088f0eff */
[----:B-1----:R-:W2:Y:S04]  /*0200*/  LDG.E R15, desc[UR4][R2.64] ;  /* 0x00000004020f7981 */ /* 0x002ea8000c1e1900 */
[----:B------:R-:W4:Y:S04]  /*0210*/  LDG.E.U8 R12, desc[UR4][R12.64] ;  /* 0x000000040c0c7981 */ /* 0x000f28000c1e1100 */
[----:B------:R-:W5:Y:S01]  /*0220*/  LDG.E.U8 R10, desc[UR4][R8.64] ;  /* 0x00000004080a7981 */ /* 0x000f62000c1e1100 */
[----:B----4-:R-:W-:-:S02]  /*0230*/  I2FP.F32.U32 R6, R12 ;  /* 0x0000000c00067245 */ /* 0x010fc40000201000 */
[----:B-----5:R-:W-:-:S05]  /*0240*/  I2FP.F32.U32 R17, R10 ;  /* 0x0000000a00117245 */ /* 0x020fca0000201000 */
[----:B--2---:R-:W-:-:S04]  /*0250*/  FFMA R6, R6, R15, R17 ;  /* 0x0000000f06067223 */ /* 0x004fc80000000011 */
[----:B------:R-:W0:Y:S02]  /*0260*/  F2I.U32.TRUNC.NTZ R17, R6 ;  /* 0x0000000600117305 */ /* 0x000e24000020f000 */
[----:B0-----:R0:W-:Y:S04]  /*0270*/  STG.E.U8 desc[UR4][R8.64], R17 ;  /* 0x0000001108007986 */ /* 0x0011e8000c101104 */
[----:B------:R-:W2:Y:S04]  /*0280*/  LDG.E R10, desc[UR4][R4.64] ;  /* 0x00000004040a7981 */ /* 0x000ea8000c1e1900 */
[----:B0-----:R-:W4:Y:S01]  /*0290*/  LDG.E R9, desc[UR4][R2.64] ;  /* 0x0000000402097981 */ /* 0x001f22000c1e1900 */
[----:B--2---:R-:W-:-:S04]  /*02a0*/  IMAD R15, R11, R10, R0 ;  /* 0x0000000a0b0f7224 */ /* 0x004fc800078e0200 */
[----:B------:R-:W-:Y:S01]  /*02b0*/  IMAD.IADD R10, R10, 0x1, R15 ;  /* 0x000000010a0a7824 */ /* 0x000fe200078e020f */
[----:B------:R-:W-:-:S04]  /*02c0*/  IADD3 R14, P0, PT, R15, UR10, RZ ;  /* 0x0000000a0f0e7c10 */ /* 0x000fc8000ff1e0ff */
[C---:B---3--:R-:W-:Y:S02]  /*02d0*/  IADD3 R12, P1, PT, R10.reuse, UR12, RZ ;  /* 0x0000000c0a0c7c10 */ /* 0x048fe4000ff3e0ff */
[----:B------:R-:W-:Y:S02]  /*02e0*/  LEA.HI.X.SX32 R15, R15, UR11, 0x1, P0 ;  /* 0x0000000b0f0f7c11 */ /* 0x000fe400080f0eff */
[----:B------:R-:W-:-:S03]  /*02f0*/  LEA.HI.X.SX32 R13, R10, UR13, 0x1, P1 ;  /* 0x0000000d0a0d7c11 */ /* 0x000fc600088f0eff */
[----:B------:R-:W2:Y:S04]  /*0300*/  LDG.E.U8 R14, desc[UR4][R14.64] ;  /* 0x000000040e0e7981 */ /* 0x000ea8000c1e1100 */
[----:B------:R-:W3:Y:S01]  /*0310*/  LDG.E.U8 R10, desc[UR4][R12.64] ;  /* 0x000000040c0a7981 */ /* 0x000ee2000c1e1100 */
[----:B--2---:R-:W-:Y:S02]  /*0320*/  I2FP.F32.U32 R6, R14 ;  /* 0x0000000e00067245 */ /* 0x004fe40000201000 */
[----:B---3--:R-:W-:-:S05]  /*0330*/  I2FP.F32.U32 R17, R10 ;  /* 0x0000000a00117245 */ /* 0x008fca0000201000 */
[----:B----4-:R-:W-:-:S04]  /*0340*/  FFMA R6, R6, R9, R17 ;  /* 0x0000000906067223 */ /* 0x010fc80000000011 */
[----:B------:R-:W0:Y:S02]  /*0350*/  F2I.U32.TRUNC.NTZ R17, R6 ;  /* 0x0000000600117305 */ /* 0x000e24000020f000 */
[----:B0-----:R0:W-:Y:S04]  /*0360*/  STG.E.U8 desc[UR4][R12.64], R17 ;  /* 0x000000110c007986 */ /* 0x0011e8000c101104 */
[----:B------:R-:W2:Y:S04]  /*0370*/  LDG.E R8, desc[UR4][R4.64] ;  /* 0x0000000404087981 */ /* 0x000ea8000c1e1900 */
[----:B------:R-:W3:Y:S01]  /*0380*/  LDG.E R15, desc[UR4][R2.64] ;  /* 0x00000004020f7981 */ /* 0x000ee2000c1e1900 */
[----:B--2---:R-:W-:-:S04]  /*0390*/  IMAD R11, R11, R8, R0 ;  /* 0x000000080b0b7224 */ /* 0x004fc800078e0200 */
[----:B------:R-:W-:Y:S01]  /*03a0*/  IMAD.IADD R9, R8, 0x1, R11 ;  /* 0x0000000108097824 */ /* 0x000fe200078e020b */
[----:B------:R-:W-:-:S04]  /*03b0*/  IADD3 R10, P0, PT, R11, UR16, RZ ;  /* 0x000000100b0a7c10 */ /* 0x000fc8000ff1e0ff */
[----:B------:R-:W-:Y:S02]  /*03c0*/  IADD3 R8, P1, PT, R9, UR14, RZ ;  /* 0x0000000e09087c10 */ /* 0x000fe4000ff3e0ff */
[----:B------:R-:W-:Y:S02]  /*03d0*/  LEA.HI.X.SX32 R11, R11, UR17, 0x1, P0 ;  /* 0x000000110b0b7c11 */ /* 0x000fe400080f0eff */
[----:B------:R-:W-:-:S03]  /*03e0*/  LEA.HI.X.SX32 R9, R9, UR15, 0x1, P1 ;  /* 0x0000000f09097c11 */ /* 0x000fc600088f0eff */
[----:B------:R-:W2:Y:S04]  /*03f0*/  LDG.E.U8 R10, desc[UR4][R10.64] ;  /* 0x000000040a0a7981 */ /* 0x000ea8000c1e1100 */
[----:B------:R-:W0:Y:S01]  /*0400*/  LDG.E.U8 R14, desc[UR4][R8.64] ;  /* 0x00000004080e7981 */ /* 0x000e22000c1e1100 */
[----:B--2---:R-:W-:Y:S02]  /*0410*/  I2FP.F32.U32 R6, R10 ;  /* 0x0000000a00067245 */ /* 0x004fe40000201000 */
[----:B0-----:R-:W-:-:S05]  /*0420*/  I2FP.F32.U32 R13, R14 ;  /* 0x0000000e000d7245 */ /* 0x001fca0000201000 */
[----:B---3--:R-:W-:-:S04]  /*0430*/  FFMA R6, R6, R15, R13 ;  /* 0x0000000f06067223 */ /* 0x008fc8000000000d */
[----:B------:R-:W0:Y:S02]  /*0440*/  F2I.U32.TRUNC.NTZ R15, R6 ;  /* 0x00000006000f7305 */ /* 0x000e24000020f000 */
[----:B0-----:R0:W-:Y:S04]  /*0450*/  STG.E.U8 desc[UR4][R8.64], R15 ;  /* 0x0000000f08007986 */ /* 0x0011e8000c101104 */
[----:B------:R-:W2:Y:S04]  /*0460*/  LDG.E R12, desc[UR4][R4.64] ;  /* 0x00000004040c7981 */ /* 0x000ea8000c1e1900 */
[----:B------:R-:W3:Y:S01]  /*0470*/  LDG.E R17, desc[UR4][R2.64+0x4] ;  /* 0x0000040402117981 */ /* 0x000ee2000c1e1900 */
[----:B--2---:R-:W-:-:S05]  /*0480*/  IMAD R13, R7, R12, R0 ;  /* 0x0000000c070d7224 */ /* 0x004fca00078e0200 */
[----:B------:R-:W-:Y:S02]  /*0490*/  SHF.R.S32.HI R14, RZ, 0x1f, R13 ;  /* 0x0000001fff0e7819 */ /* 0x000fe4000001140d */
[C---:B------:R-:W-:Y:S02]  /*04a0*/  IADD3 R12, P0, PT, R13.reuse, UR8, RZ ;  /* 0x000000080d0c7c10 */ /* 0x040fe4000ff1e0ff */
[----:B------:R-:W-:Y:S02]  /*04b0*/  IADD3 R10, P1, PT, R13, UR18, RZ ;  /* 0x000000120d0a7c10 */ /* 0x000fe4000ff3e0ff */
[C---:B------:R-:W-:Y:S02]  /*04c0*/  IADD3.X R13, PT, PT, R14.reuse, UR9, RZ, P0, !PT ;  /* 0x000000090e0d7c10 */ /* 0x040fe400087fe4ff */
[----:B------:R-:W-:-:S03]  /*04d0*/  IADD3.X R11, PT, PT, R14, UR19, RZ, P1, !PT ;  /* 0x000000130e0b7c10 */ /* 0x000fc60008ffe4ff */
        /* <DEDUP_REMOVED lines=39> */
[----:B--2---:R-:W-:-:S04]  /*0750*/  IMAD R9, R7, R8, R0 ;  /* 0x0000000807097224 */ /* 0x004fc800078e0200 */
[----:B------:R-:W-:Y:S01]  /*0760*/  IMAD.IADD R14, R8, 0x1, R9 ;  /* 0x00000001080e7824 */ /* 0x000fe200078e0209 */
[----:B------:R-:W-:-:S04]  /*0770*/  IADD3 R8, P1, PT, R9, UR18, RZ ;  /* 0x0000001209087c10 */ /* 0x000fc8000ff3e0ff */
[C---:B------:R-:W-:Y:S02]  /*0780*/  IADD3 R12, P0, PT, R14.reuse, UR8, RZ ;  /* 0x000000080e0c7c10 */ /* 0x040fe4000ff1e0ff */
[----:B------:R-:W-:Y:S02]  /*0790*/  LEA.HI.X.SX32 R9, R9, UR19, 0x1, P1 ;  /* 0x0000001309097c11 */ /* 0x000fe400088f0eff */
[----:B------:R-:W-:-:S03]  /*07a0*/  LEA.HI.X.SX32 R13, R14, UR9, 0x1, P0 ;  /* 0x000000090e0d7c11 */ /* 0x000fc600080f0eff */
[----:B------:R-:W0:Y:S04]  /*07b0*/  LDG.E.U8 R14, desc[UR4][R8.64] ;  /* 0x00000004080e7981 */ /* 0x000e28000c1e1100 */
[----:B------:R-:W2:Y:S01]  /*07c0*/  LDG.E.U8 R12, desc[UR4][R12.64] ;  /* 0x000000040c0c7981 */ /* 0x000ea2000c1e1100 */
[----:B0-----:R-:W-:Y:S02]  /*07d0*/  I2FP.F32.U32 R11, R14 ;  /* 0x0000000e000b7245 */ /* 0x001fe40000201000 */
[----:B--2---:R-:W-:-:S05]  /*07e0*/  I2FP.F32.U32 R6, R12 ;  /* 0x0000000c00067245 */ /* 0x004fca0000201000 */
        /* <DEDUP_REMOVED lines=33> */
[----:B------:R-:W2:Y:S01]  /*0a00*/  LDG.E R10, desc[UR4][R4.64] ;  /* 0x00000004040a7981 */ /* 0x000ea2000c1e1900 */
[----:B------:R-:W-:-:S03]  /*0a10*/  VIADD R13, R7, 0x2 ;  /* 0x00000002070d7836 */ /* 0x000fc60000000000 */
[----:B0-----:R-:W3:Y:S01]  /*0a20*/  LDG.E R9, desc[UR4][R2.64+0xc] ;  /* 0x00000c0402097981 */ /* 0x001ee2000c1e1900 */
[-CC-:B--2---:R-:W-:Y:S02]  /*0a30*/  IMAD R11, R13, R10.reuse, R0.reuse ;  /* 0x0000000a0d0b7224 */ /* 0x184fe400078e0200 */
[----:B------:R-:W-:-:S03]  /*0a40*/  IMAD R12, R7, R10, R0 ;  /* 0x0000000a070c7224 */ /* 0x000fc600078e0200 */
[C---:B------:R-:W-:Y:S02]  /*0a50*/  IADD3 R14, P0, PT, R11.reuse, UR8, RZ ;  /* 0x000000080b0e7c10 */ /* 0x040fe4000ff1e0ff */
[C---:B------:R-:W-:Y:S02]  /*0a60*/  IADD3 R10, P1, PT, R12.reuse, UR18, RZ ;  /* 0x000000120c0a7c10 */ /* 0x040fe4000ff3e0ff */
[----:B------:R-:W-:Y:S02]  /*0a70*/  LEA.HI.X.SX32 R15, R11, UR9, 0x1, P0 ;  /* 0x000000090b0f7c11 */ /* 0x000fe400080f0eff */
[----:B------:R-:W-:-:S03]  /*0a80*/  LEA.HI.X.SX32 R11, R12, UR19, 0x1, P1 ;  /* 0x000000130c0b7c11 */ /* 0x000fc600088f0eff */
[----:B------:R-:W2:Y:S04]  /*0a90*/  LDG.E.U8 R14, desc[UR4][R14.64] ;  /* 0x000000040e0e7981 */ /* 0x000ea8000c1e1100 */
[----:B------:R-:W4:Y:S01]  /*0aa0*/  LDG.E.U8 R12, desc[UR4][R10.64] ;  /* 0x000000040a0c7981 */ /* 0x000f22000c1e1100 */
[----:B--2---:R-:W-:Y:S02]  /*0ab0*/  I2FP.F32.U32 R6, R14 ;  /* 0x0000000e00067245 */ /* 0x004fe40000201000 */
[----:B----4-:R-:W-:-:S05]  /*0ac0*/  I2FP.F32.U32 R17, R12 ;  /* 0x0000000c00117245 */ /* 0x010fca0000201000 */
[----:B---3--:R-:W-:-:S04]  /*0ad0*/  FFMA R6, R6, R9, R17 ;  /* 0x0000000906067223 */ /* 0x008fc80000000011 */
[----:B------:R-:W0:Y:S02]  /*0ae0*/  F2I.U32.TRUNC.NTZ R17, R6 ;  /* 0x0000000600117305 */ /* 0x000e24000020f000 */
[----:B0-----:R0:W-:Y:S04]  /*0af0*/  STG.E.U8 desc[UR4][R10.64], R17 ;  /* 0x000000110a007986 */ /* 0x0011e8000c101104 */
[----:B------:R-:W2:Y:S04]  /*0b00*/  LDG.E R8, desc[UR4][R4.64] ;  /* 0x0000000404087981 */ /* 0x000ea8000c1e1900 */
[----:B------:R-:W3:Y:S01]  /*0b10*/  LDG.E R19, desc[UR4][R2.64+0xc] ;  /* 0x00000c0402137981 */ /* 0x000ee2000c1e1900 */
[----:B--2---:R-:W-:-:S02]  /*0b20*/  IMAD R9, R13, R8, R0 ;  /* 0x000000080d097224 */ /* 0x004fc400078e0200 */
[----:B------:R-:W-:-:S03]  /*0b30*/  IMAD R12, R7, R8, R0 ;  /* 0x00000008070c7224 */ /* 0x000fc600078e0200 */
[C---:B------:R-:W-:Y:S02]  /*0b40*/  IADD3 R14, P0, PT, R9.reuse, UR10, RZ ;  /* 0x0000000a090e7c10 */ /* 0x040fe4000ff1e0ff */
[C---:B------:R-:W-:Y:S02]  /*0b50*/  IADD3 R8, P1, PT, R12.reuse, UR12, RZ ;  /* 0x0000000c0c087c10 */ /* 0x040fe4000ff3e0ff */
        /* <DEDUP_REMOVED lines=11> */
[----:B--2---:R-:W-:-:S02]  /*0c10*/  IMAD R13, R13, R10, R0 ;  /* 0x0000000a0d0d7224 */ /* 0x004fc400078e0200 */
[----:B------:R-:W-:-:S03]  /*0c20*/  IMAD R11, R7, R10, R0 ;  /* 0x0000000a070b7224 */ /* 0x000fc600078e0200 */
[----:B------:R-:W-:Y:S02]  /*0c30*/  IADD3 R12, P0, PT, R13, UR16, RZ ;  /* 0x000000100d0c7c10 */ /* 0x000fe4000ff1e0ff */
[----:B------:R-:W-:Y:S02]  /*0c40*/  IADD3 R10, P1, PT, R11, UR14, RZ ;  /* 0x0000000e0b0a7c10 */ /* 0x000fe4000ff3e0ff */
[----:B------:R-:W-:Y:S02]  /*0c50*/  LEA.HI.X.SX32 R13, R13, UR17, 0x1, P0 ;  /* 0x000000110d0d7c11 */ /* 0x000fe400080f0eff */
[----:B------:R-:W-:-:S03]  /*0c60*/  LEA.HI.X.SX32 R11, R11, UR15, 0x1, P1 ;  /* 0x0000000f0b0b7c11 */ /* 0x000fc600088f0eff */
[----:B------:R-:W2:Y:S04]  /*0c70*/  LDG.E.U8 R12, desc[UR4][R12.64] ;  /* 0x000000040c0c7981 */ /* 0x000ea8000c1e1100 */
[----:B------:R-:W0:Y:S01]  /*0c80*/  LDG.E.U8 R14, desc[UR4][R10.64] ;  /* 0x000000040a0e7981 */ /* 0x000e22000c1e1100 */
[----:B--2---:R-:W-:Y:S02]  /*0c90*/  I2FP.F32.U32 R6, R12 ;  /* 0x0000000c00067245 */ /* 0x004fe40000201000 */
[----:B0-----:R-:W-:-:S05]  /*0ca0*/  I2FP.F32.U32 R9, R14 ;  /* 0x0000000e00097245 */ /* 0x001fca0000201000 */
[----:B---3--:R-:W-:-:S06]  /*0cb0*/  FFMA R15, R6, R15, R9 ;  /* 0x0000000f060f7223 */ /* 0x008fcc0000000009 */
[----:B------:R-:W0:Y:S02]  /*0cc0*/  F2I.U32.TRUNC.NTZ R15, R15 ;  /* 0x0000000f000f7305 */ /* 0x000e24000020f000 */
[----:B0-----:R0:W-:Y:S04]  /*0cd0*/  STG.E.U8 desc[UR4][R10.64], R15 ;  /* 0x0000000f0a007986 */ /* 0x0011e8000c101104 */
[----:B------:R-:W2:Y:S01]  /*0ce0*/  LDG.E R6, desc[UR4][R4.64] ;  /* 0x0000000404067981 */ /* 0x000ea2000c1e1900 */
[----:B------:R-:W-:-:S03]  /*0cf0*/  VIADD R9, R7, 0x3 ;  /* 0x0000000307097836 */ /* 0x000fc60000000000 */
[----:B0-----:R-:W3:Y:S01]  /*0d00*/  LDG.E R11, desc[UR4][R2.64+0x10] ;  /* 0x00001004020b7981 */ /* 0x001ee2000c1e1900 */
[----:B--2---:R-:W-:-:S04]  /*0d10*/  IMAD R7, R9, R6, R0 ;  /* 0x0000000609077224 */ /* 0x004fc800078e0200 */
[----:B------:R-:W-:Y:S01]  /*0d20*/  IMAD R8, R6, -0x3, R7 ;  /* 0xfffffffd06087824 */ /* 0x000fe200078e0207 */
[----:B------:R-:W-:-:S04]  /*0d30*/  IADD3 R12, P0, PT, R7, UR8, RZ ;  /* 0x00000008070c7c10 */ /* 0x000fc8000ff1e0ff */
        /* <DEDUP_REMOVED lines=12> */
[----:B--2---:R-:W-:-:S04]  /*0e00*/  IMAD R11, R9, R10, R0 ;  /* 0x0000000a090b7224 */ /* 0x004fc800078e0200 */
[----:B------:R-:W-:Y:S01]  /*0e10*/  IMAD R14, R10, -0x3, R11 ;  /* 0xfffffffd0a0e7824 */ /* 0x000fe200078e020b */
        /* <DEDUP_REMOVED lines=8> */
[----:B---3--:R-:W-:-:S06]  /*0ea0*/  FFMA R17, R6, R17, R7 ;  /* 0x0000001106117223 */ /* 0x008fcc0000000007 */
        /* <DEDUP_REMOVED lines=15> */
[----:B------:R-:W1:Y:S02]  /*0fa0*/  F2I.U32.TRUNC.NTZ R5, R0 ;  /* 0x0000000000057305 */ /* 0x000e64000020f000 */
[----:B-1----:R0:W-:Y:S02]  /*0fb0*/  STG.E.U8 desc[UR4][R6.64], R5 ;  /* 0x0000000506007986 */ /* 0x0021e4000c101104 */
.L_x_1:
[----:B------:R-:W-:Y:S05]  /*0fc0*/  BSYNC.RECONVERGENT B0 ;  /* 0x0000000000007941 */ /* 0x000fea0003800200 */
.L_x_0:
[----:B------:R-:W-:Y:S06]  /*0fd0*/  BAR.SYNC.DEFER_BLOCKING 0x0 ;  /* 0x0000000000007b1d */ /* 0x000fec0000010000 */
[----:B------:R-:W-:Y:S05]  /*0fe0*/  EXIT ;  /* 0x000000000000794d */ /* 0x000fea0003800000 */
.L_x_2:
[----:B------:R-:W-:-:S00]  /*0ff0*/  BRA `(.L_x_2) ;  /* 0xfffffffc00fc7947 */ /* 0x000fc0000383ffff */
[----:B------:R-:W-:-:S00]  /*1000*/  NOP ;  /* 0x0000000000007918 */ /* 0x000fc00000000000 */
[----:B------:R-:W-:-:S00]  /*1010*/  NOP ;  /* 0x0000000000007918 */ /* 0x000fc00000000000 */
[----:B------:R-:W-:-:S00]  /*1020*/  NOP ;  /* 0x0000000000007918 */ /* 0x000fc00000000000 */
[----:B------:R-:W-:-:S00]  /*1030*/  NOP ;  /* 0x0000000000007918 */ /* 0x000fc00000000000 */
[----:B------:R-:W-:-:S00]  /*1040*/  NOP ;  /* 0x0000000000007918 */ /* 0x000fc00000000000 */
[----:B------:R-:W-:-:S00]  /*1050*/  NOP ;  /* 0x0000000000007918 */ /* 0x000fc00000000000 */
[----:B------:R-:W-:-:S00]  /*1060*/  NOP ;  /* 0x0000000000007918 */ /* 0x000fc00000000000 */
[----:B------:R-:W-:-:S00]  /*1070*/  NOP ;  /* 0x0000000000007918 */ /* 0x000fc00000000000 */
.L_x_6:


//--------------------- .text._Z16gpuConvolution_xPfPiS0_S0_PhS1_S1_S1_S1_S1_ --------------------------
	.section	.text._Z16gpuConvolution_xPfPiS0_S0_PhS1_S1_S1_S1_S1_,"ax",@progbits
	.align	128
        .global         _Z16gpuConvolution_xPfPiS0_S0_PhS1_S1_S1_S1_S1_
        .type           _Z16gpuConvolution_xPfPiS0_S0_PhS1_S1_S1_S1_S1_,@function
        .size           _Z16gpuConvolution_xPfPiS0_S0_PhS1_S1_S1_S1_S1_,(.L_x_7 - _Z16gpuConvolution_xPfPiS0_S0_PhS1_S1_S1_S1_S1_)
        .other          _Z16gpuConvolution_xPfPiS0_S0_PhS1_S1_S1_S1_S1_,@"STO_CUDA_ENTRY STV_DEFAULT"
_Z16gpuConvolution_xPfPiS0_S0_PhS1_S1_S1_S1_S1_:
.text._Z16gpuConvolution_xPfPiS0_S0_PhS1_S1_S1_S1_S1_:
        /* <DEDUP_REMOVED lines=22> */
[----:B------:R-:W1:Y:S01]  /*0160*/  LDC.64 R2, c[0x0][0x380] ;  /* 0x0000e000ff027b82 */ /* 0x000e620000000a00 */
[----:B------:R-:W-:Y:S01]  /*0170*/  VIADD R6, R0, 0xffffffff ;  /* 0xffffffff00067836 */ /* 0x000fe20000000000 */
[----:B------:R-:W2:Y:S01]  /*0180*/  LDCU.128 UR8, c[0x0][0x3a0] ;  /* 0x00007400ff0877ac */ /* 0x000ea20008000c00 */
[CC--:B------:R-:W-:Y:S02]  /*0190*/  IMAD R12, R7.reuse, R9.reuse, R0 ;  /* 0x00000009070c7224 */ /* 0x0c0fe400078e0200 */
[----:B------:R-:W-:Y:S01]  /*01a0*/  IMAD R11, R7, R9, R6 ;  /* 0x00000009070b7224 */ /* 0x000fe200078e0206 */
[----:B------:R-:W3:Y:S02]  /*01b0*/  LDCU.128 UR12, c[0x0][0x3c0] ;  /* 0x00007800ff0c77ac */ /* 0x000ee40008000c00 */
[----:B0-----:R-:W-:Y:S02]  /*01c0*/  IADD3 R8, P1, PT, R12, UR18, RZ ;  /* 0x000000120c087c10 */ /* 0x001fe4000ff3e0ff */
[----:B--2---:R-:W-:-:S02]  /*01d0*/  IADD3 R10, P0, PT, R11, UR8, RZ ;  /* 0x000000080b0a7c10 */ /* 0x004fc4000ff1e0ff */
[----:B------:R-:W-:Y:S01]  /*01e0*/  LEA.HI.X.SX32 R9, R12, UR19, 0x1, P1 ;  /* 0x000000130c097c11 */ /* 0x000fe200088f0eff */
[----:B-1----:R-:W2:Y:S01]  /*01f0*/  LDG.E R13, desc[UR4][R2.64] ;  /* 0x00000004020d7981 */ /* 0x002ea2000c1e1900 */
[----:B------:R-:W-:-:S03]  /*0200*/  LEA.HI.X.SX32 R11, R11, UR9, 0x1, P0 ;  /* 0x000000090b0b7c11 */ /* 0x000fc600080f0eff */
[----:B------:R-:W4:Y:S04]  /*0210*/  LDG.E.U8 R12, desc[UR4][R8.64] ;  /* 0x00000004080c7981 */ /* 0x000f28000c1e1100 */
[----:B------:R-:W5:Y:S01]  /*0220*/  LDG.E.U8 R10, desc[UR4][R10.64] ;  /* 0x000000040a0a7981 */ /* 0x000f62000c1e1100 */
[----:B----4-:R-:W-:Y:S02]  /*0230*/  I2FP.F32.U32 R15, R12 ;  /* 0x0000000c000f7245 */ /* 0x010fe40000201000 */
[----:B-----5:R-:W-:-:S05]  /*0240*/  I2FP.F32.U32 R12, R10 ;  /* 0x0000000a000c7245 */ /* 0x020fca0000201000 */
[----:B--2---:R-:W-:-:S06]  /*0250*/  FFMA R15, R12, R13, R15 ;  /* 0x0000000d0c0f7223 */ /* 0x004fcc000000000f */
[----:B------:R-:W0:Y:S02]  /*0260*/  F2I.U32.TRUNC.NTZ R15, R15 ;  /* 0x0000000f000f7305 */ /* 0x000e24000020f000 */
[----:B0-----:R0:W-:Y:S04]  /*0270*/  STG.E.U8 desc[UR4][R8.64], R15 ;  /* 0x0000000f08007986 */ /* 0x0011e8000c101104 */
[----:B------:R-:W2:Y:S04]  /*0280*/  LDG.E R12, desc[UR4][R4.64] ;  /* 0x00000004040c7981 */ /* 0x000ea8000c1e1900 */
[----:B0-----:R-:W4:Y:S01]  /*0290*/  LDG.E R9, desc[UR4][R2.64] ;  /* 0x0000000402097981 */ /* 0x001f22000c1e1900 */
[----:B--2---:R-:W-:-:S02]  /*02a0*/  IMAD R13, R7, R12, R6 ;  /* 0x0000000c070d7224 */ /* 0x004fc400078e0206 */
[----:B------:R-:W-:-:S03]  /*02b0*/  IMAD R14, R7, R12, R0 ;  /* 0x0000000c070e7224 */ /* 0x000fc600078e0200 */
[C---:B------:R-:W-:Y:S02]  /*02c0*/  IADD3 R12, P0, PT, R13.reuse, UR10, RZ ;  /* 0x0000000a0d0c7c10 */ /* 0x040fe4000ff1e0ff */
[C---:B---3--:R-:W-:Y:S02]  /*02d0*/  IADD3 R10, P1, PT, R14.reuse, UR12, RZ ;  /* 0x0000000c0e0a7c10 */ /* 0x048fe4000ff3e0ff */
[----:B------:R-:W-:Y:S02]  /*02e0*/  LEA.HI.X.SX32 R13, R13, UR11, 0x1, P0 ;  /* 0x0000000b0d0d7c11 */ /* 0x000fe400080f0eff */
[----:B------:R-:W-:-:S03]  /*02f0*/  LEA.HI.X.SX32 R11, R14, UR13, 0x1, P1 ;  /* 0x0000000d0e0b7c11 */ /* 0x000fc600088f0eff */
[----:B------:R-:W2:Y:S04]  /*0300*/  LDG.E.U8 R12, desc[UR4][R12.64] ;  /* 0x000000040c0c7981 */ /* 0x000ea8000c1e1100 */
[----:B------:R-:W3:Y:S01]  /*0310*/  LDG.E.U8 R14, desc[UR4][R10.64] ;  /* 0x000000040a0e7981 */ /* 0x000ee2000c1e1100 */
[----:B--2---:R-:W-:Y:S02]  /*0320*/  I2FP.F32.U32 R8, R12 ;  /* 0x0000000c00087245 */ /* 0x004fe40000201000 */
[----:B---3--:R-:W-:-:S05]  /*0330*/  I2FP.F32.U32 R15, R14 ;  /* 0x0000000e000f7245 */ /* 0x008fca0000201000 */
[----:B----4-:R-:W-:-:S06]  /*0340*/  FFMA R15, R8, R9, R15 ;  /* 0x00000009080f7223 */ /* 0x010fcc000000000f */
        /* <DEDUP_REMOVED lines=65> */
[CC--:B--2---:R-:W-:Y:S02]  /*0760*/  IMAD R9, R7.reuse, R8.reuse, R6 ;  /* 0x0000000807097224 */ /* 0x0c4fe400078e0206 */
        /* <DEDUP_REMOVED lines=9> */
[----:B---3--:R-:W-:-:S06]  /*0800*/  FFMA R15, R10, R11, R15 ;  /* 0x0000000b0a0f7223 */ /* 0x008fcc000000000f */
        /* <DEDUP_REMOVED lines=124> */
.L_x_4:
[----:B------:R-:W-:Y:S05]  /*0fd0*/  BSYNC.RECONVERGENT B0 ;  /* 0x0000000000007941 */ /* 0x000fea0003800200 */
.L_x_3:
[----:B------:R-:W-:Y:S06]  /*0fe0*/  BAR.SYNC.DEFER_BLOCKING 0x0 ;  /* 0x0000000000007b1d */ /* 0x000fec0000010000 */
[----:B------:R-:W-:Y:S05]  /*0ff0*/  EXIT ;  /* 0x000000000000794d */ /* 0x000fea0003800000 */
.L_x_5:
        /* <DEDUP_REMOVED lines=16> */
.L_x_7:


//--------------------- .nv.shared.reserved.0     --------------------------
	.section	.nv.shared.reserved.0,"aw",@nobits
	.weak		__nv_reservedSMEM_offset_0_alias
	.size		__nv_reservedSMEM_offset_0_alias, 0, 64
	.other		__nv_reservedSMEM_offset_0_alias,@"STO_CUDA_RESERVED_SHARED STV_DEFAULT"
__nv_reservedSMEM_offset_0_alias:
	.zero		0
	.zero		64


//--------------------- .nv.constant0._Z16gpuConvolution_yPfPiS0_S0_PhS1_S1_S1_S1_S1_S1_ --------------------------
	.section	.nv.constant0._Z16gpuConvolution_yPfPiS0_S0_PhS1_S1_S1_S1_S1_S1_,"a",@progbits
	.sectionflags	@""
	.align	4
.nv.constant0._Z16gpuConvolution_yPfPiS0_S0_PhS1_S1_S1_S1_S1_S1_:
	.zero		984


//--------------------- .nv.constant0._Z16gpuConvolution_xPfPiS0_S0_PhS1_S1_S1_S1_S1_ --------------------------
	.section	.nv.constant0._Z16gpuConvolution_xPfPiS0_S0_PhS1_S1_S1_S1_S1_,"a",@progbits
	.sectionflags	@""
	.align	4
.nv.constant0._Z16gpuConvolution_xPfPiS0_S0_PhS1_S1_S1_S1_S1_:
	.zero		976


//--------------------- SYMBOLS --------------------------

	.type		.nv.reservedSmem.offset0,@object
	.size		.nv.reservedSmem.offset0,0x4
